	.headerflags	@"EF_CUDA_TEXMODE_UNIFIED EF_CUDA_64BIT_ADDRESS EF_CUDA_ACCELERATORS EF_CUDA_SM90 EF_CUDA_VIRTUAL_SM(EF_CUDA_SM90)"
	.elftype	@"ET_EXEC"


//--------------------- .nv.info                  --------------------------
	.section	.nv.info,"",@"SHT_CUDA_INFO"
	.align	4


	//----- nvinfo : EIATTR_REGCOUNT
	.align		4
        /*0000*/ 	.byte	0x04, 0x2f
        /*0002*/ 	.short	(.L_3 - .L_2)
	.align		4
.L_2:
        /*0004*/ 	.word	index@(triton_poi_fused__native_batch_norm_legit_no_training_relu_threshold_backward_7)
        /*0008*/ 	.word	0x0000003c


	//----- nvinfo : EIATTR_MIN_STACK_SIZE
	.align		4
.L_3:
        /*000c*/ 	.byte	0x04, 0x12
        /*000e*/ 	.short	(.L_5 - .L_4)
	.align		4
.L_4:
        /*0010*/ 	.word	index@(triton_poi_fused__native_batch_norm_legit_no_training_relu_threshold_backward_7)
        /*0014*/ 	.word	0x00000000


	//----- nvinfo : EIATTR_FRAME_SIZE
	.align		4
.L_5:
        /*0018*/ 	.byte	0x04, 0x11
        /*001a*/ 	.short	(.L_7 - .L_6)
	.align		4
.L_6:
        /*001c*/ 	.word	index@(triton_poi_fused__native_batch_norm_legit_no_training_relu_threshold_backward_7)
        /*0020*/ 	.word	0x00000000


	//----- nvinfo : EIATTR_MIN_STACK_SIZE
	.align		4
.L_7:
        /*0024*/ 	.byte	0x04, 0x12
        /*0026*/ 	.short	(.L_9 - .L_8)
	.align		4
.L_8:
        /*0028*/ 	.word	index@(triton_poi_fused__native_batch_norm_legit_no_training_relu_threshold_backward_7)
        /*002c*/ 	.word	0x00000000
.L_9:


//--------------------- .nv.info.triton_poi_fused__native_batch_norm_legit_no_training_relu_threshold_backward_7 --------------------------
	.section	.nv.info.triton_poi_fused__native_batch_norm_legit_no_training_relu_threshold_backward_7,"",@"SHT_CUDA_INFO"
	.sectionflags	@""
	.align	4


	//----- nvinfo : EIATTR_CUDA_API_VERSION
	.align		4
        /*0000*/ 	.byte	0x04, 0x37
        /*0002*/ 	.short	(.L_11 - .L_10)
.L_10:
        /*0004*/ 	.word	0x0000007c


	//----- nvinfo : EIATTR_KPARAM_INFO
	.align		4
.L_11:
        /*0008*/ 	.byte	0x04, 0x17
        /*000a*/ 	.short	(.L_13 - .L_12)
.L_12:
        /*000c*/ 	.word	0x00000000
        /*0010*/ 	.short	0x0008
        /*0012*/ 	.short	0x003c
        /*0014*/ 	.byte	0x00, 0xf0, 0x11, 0x00


	//----- nvinfo : EIATTR_KPARAM_INFO
	.align		4
.L_13:
        /*0018*/ 	.byte	0x04, 0x17
        /*001a*/ 	.short	(.L_15 - .L_14)
.L_14:
        /*001c*/ 	.word	0x00000000
        /*0020*/ 	.short	0x0007
        /*0022*/ 	.short	0x0038
        /*0024*/ 	.byte	0x00, 0xf0, 0x11, 0x00


	//----- nvinfo : EIATTR_KPARAM_INFO
	.align		4
.L_15:
        /*0028*/ 	.byte	0x04, 0x17
        /*002a*/ 	.short	(.L_17 - .L_16)
.L_16:
        /*002c*/ 	.word	0x00000000
        /*0030*/ 	.short	0x0006
        /*0032*/ 	.short	0x0030
        /*0034*/ 	.byte	0x00, 0xf4, 0x21, 0x00


	//----- nvinfo : EIATTR_KPARAM_INFO
	.align		4
.L_17:
        /*0038*/ 	.byte	0x04, 0x17
        /*003a*/ 	.short	(.L_19 - .L_18)
.L_18:
        /*003c*/ 	.word	0x00000000
        /*0040*/ 	.short	0x0005
        /*0042*/ 	.short	0x0028
        /*0044*/ 	.byte	0x00, 0xf4, 0x21, 0x00


	//----- nvinfo : EIATTR_KPARAM_INFO
	.align		4
.L_19:
        /*0048*/ 	.byte	0x04, 0x17
        /*004a*/ 	.short	(.L_21 - .L_20)
.L_20:
        /*004c*/ 	.word	0x00000000
        /*0050*/ 	.short	0x0004
        /*0052*/ 	.short	0x0020
        /*0054*/ 	.byte	0x00, 0xf4, 0x21, 0x00


	//----- nvinfo : EIATTR_KPARAM_INFO
	.align		4
.L_21:
        /*0058*/ 	.byte	0x04, 0x17
        /*005a*/ 	.short	(.L_23 - .L_22)
.L_22:
        /*005c*/ 	.word	0x00000000
        /*0060*/ 	.short	0x0003
        /*0062*/ 	.short	0x0018
        /*0064*/ 	.byte	0x00, 0xf4, 0x21, 0x00


	//----- nvinfo : EIATTR_KPARAM_INFO
	.align		4
.L_23:
        /*0068*/ 	.byte	0x04, 0x17
        /*006a*/ 	.short	(.L_25 - .L_24)
.L_24:
        /*006c*/ 	.word	0x00000000
        /*0070*/ 	.short	0x0002
        /*0072*/ 	.short	0x0010
        /*0074*/ 	.byte	0x00, 0xf4, 0x21, 0x00


	//----- nvinfo : EIATTR_KPARAM_INFO
	.align		4
.L_25:
        /*0078*/ 	.byte	0x04, 0x17
        /*007a*/ 	.short	(.L_27 - .L_26)
.L_26:
        /*007c*/ 	.word	0x00000000
        /*0080*/ 	.short	0x0001
        /*0082*/ 	.short	0x0008
        /*0084*/ 	.byte	0x00, 0xf4, 0x21, 0x00


	//----- nvinfo : EIATTR_KPARAM_INFO
	.align		4
.L_27:
        /*0088*/ 	.byte	0x04, 0x17
        /*008a*/ 	.short	(.L_29 - .L_28)
.L_28:
        /*008c*/ 	.word	0x00000000
        /*0090*/ 	.short	0x0000
        /*0092*/ 	.short	0x0000
        /*0094*/ 	.byte	0x00, 0xf4, 0x21, 0x00


	//----- nvinfo : EIATTR_SPARSE_MMA_MASK
	.align		4
.L_29:
        /*0098*/ 	.byte	0x03, 0x50
        /*009a*/ 	.short	0x0000


	//----- nvinfo : EIATTR_MAXREG_COUNT
	.align		4
        /*009c*/ 	.byte	0x03, 0x1b
        /*009e*/ 	.short	0x00ff


	//----- nvinfo : EIATTR_EXIT_INSTR_OFFSETS
	.align		4
        /*00a0*/ 	.byte	0x04, 0x1c
        /*00a2*/ 	.short	(.L_31 - .L_30)


	//   ....[0]....
.L_30:
        /*00a4*/ 	.word	0x00001bd0


	//----- nvinfo : EIATTR_REQNTID
	.align		4
.L_31:
        /*00a8*/ 	.byte	0x04, 0x10
        /*00aa*/ 	.short	(.L_33 - .L_32)
.L_32:
        /*00ac*/ 	.word	0x00000100
        /*00b0*/ 	.word	0x00000001
        /*00b4*/ 	.word	0x00000001


	//----- nvinfo : EIATTR_CBANK_PARAM_SIZE
	.align		4
.L_33:
        /*00b8*/ 	.byte	0x03, 0x19
        /*00ba*/ 	.short	0x0040


	//----- nvinfo : EIATTR_PARAM_CBANK
	.align		4
        /*00bc*/ 	.byte	0x04, 0x0a
        /*00be*/ 	.short	(.L_35 - .L_34)
	.align		4
.L_34:
        /*00c0*/ 	.word	index@(.nv.constant0.triton_poi_fused__native_batch_norm_legit_no_training_relu_threshold_backward_7)
        /*00c4*/ 	.short	0x0210
        /*00c6*/ 	.short	0x0040


	//----- nvinfo : EIATTR_SW_WAR
	.align		4
.L_35:
        /*00c8*/ 	.byte	0x04, 0x36
        /*00ca*/ 	.short	(.L_37 - .L_36)
.L_36:
        /*00cc*/ 	.word	0x00000008
.L_37:


//--------------------- .nv.callgraph             --------------------------
	.section	.nv.callgraph,"",@"SHT_CUDA_CALLGRAPH"
	.align	4
	.sectionentsize	8
	.align		4
        /*0000*/ 	.word	0x00000000
	.align		4
        /*0004*/ 	.word	0xffffffff
	.align		4
        /*0008*/ 	.word	0x00000000
	.align		4
        /*000c*/ 	.word	0xfffffffe
	.align		4
        /*0010*/ 	.word	0x00000000
	.align		4
        /*0014*/ 	.word	0xfffffffd
	.align		4
        /*0018*/ 	.word	0x00000000
	.align		4
        /*001c*/ 	.word	0xfffffffc


//--------------------- .nv.constant4             --------------------------
	.section	.nv.constant4,"a",@progbits
	.align	8
	.align		8
.nv.constant4:
        /*0000*/ 	.dword	_$_str
	.align		8
        /*0008*/ 	.dword	_$_str_$_2


//--------------------- .text.triton_poi_fused__native_batch_norm_legit_no_training_relu_threshold_backward_7 --------------------------
	.section	.text.triton_poi_fused__native_batch_norm_legit_no_training_relu_threshold_backward_7,"ax",@progbits
	.sectionflags	@"SHF_BARRIERS=1"
	.align	128
        .global         triton_poi_fused__native_batch_norm_legit_no_training_relu_threshold_backward_7
        .type           triton_poi_fused__native_batch_norm_legit_no_training_relu_threshold_backward_7,@function
        .size           triton_poi_fused__native_batch_norm_legit_no_training_relu_threshold_backward_7,(.L_x_1 - triton_poi_fused__native_batch_norm_legit_no_training_relu_threshold_backward_7)
        .other          triton_poi_fused__native_batch_norm_legit_no_training_relu_threshold_backward_7,@"STO_CUDA_ENTRY STV_DEFAULT"
triton_poi_fused__native_batch_norm_legit_no_training_relu_threshold_backward_7:
.text.triton_poi_fused__native_batch_norm_legit_no_training_relu_threshold_backward_7:
[----:B------:R-:W-:Y:S01]  /*0000*/  LDC R1, c[0x0][0x28] ;  /* 0x00000a00ff017b82 */ /* 0x000fe20000000800 */
[----:B------:R-:W1:Y:S07]  /*0010*/  S2R R34, SR_CTAID.Y ;  /* 0x0000000000227919 */ /* 0x000e6e0000002600 */
[----:B------:R-:W2:Y:S01]  /*0020*/  LDC.64 R54, c[0x0][0x220] ;  /* 0x00008800ff367b82 */ /* 0x000ea20000000a00 */
[----:B------:R-:W-:Y:S01]  /*0030*/  ULDC.64 UR6, c[0x0][0x208] ;  /* 0x0000820000067ab9 */ /* 0x000fe20000000a00 */
[----:B------:R-:W3:Y:S01]  /*0040*/  S2R R3, SR_TID.X ;  /* 0x0000000000037919 */ /* 0x000ee20000002100 */
[----:B------:R-:W3:Y:S05]  /*0050*/  S2R R0, SR_CTAID.X ;  /* 0x0000000000007919 */ /* 0x000eea0000002500 */
[----:B------:R-:W4:Y:S08]  /*0060*/  LDC.64 R52, c[0x0][0x218] ;  /* 0x00008600ff347b82 */ /* 0x000f300000000a00 */
[----:B------:R-:W5:Y:S08]  /*0070*/  LDC.64 R56, c[0x0][0x210] ;  /* 0x00008400ff387b82 */ /* 0x000f700000000a00 */
[----:B------:R-:W5:Y:S01]  /*0080*/  LDC.64 R50, c[0x0][0x228] ;  /* 0x00008a00ff327b82 */ /* 0x000f620000000a00 */
[----:B-1----:R-:W-:Y:S01]  /*0090*/  SHF.R.S32.HI R40, RZ, 0x1b, R34 ;  /* 0x0000001bff287819 */ /* 0x002fe20000011422 */
[----:B------:R-:W-:-:S06]  /*00a0*/  IMAD.SHL.U32 R34, R34, 0x10, RZ ;  /* 0x0000001022227824 */ /* 0x000fcc00078e00ff */
[----:B------:R-:W1:Y:S01]  /*00b0*/  LDC.64 R48, c[0x0][0x230] ;  /* 0x00008c00ff307b82 */ /* 0x000e620000000a00 */
[----:B------:R-:W-:-:S04]  /*00c0*/  SGXT R40, R40, 0x1 ;  /* 0x000000012828781a */ /* 0x000fc80000000200 */
[----:B------:R-:W-:-:S04]  /*00d0*/  LEA.HI R2, R40, R34, RZ, 0x8 ;  /* 0x0000002228027211 */ /* 0x000fc800078f40ff */
[----:B------:R-:W-:-:S05]  /*00e0*/  LOP3.LUT R25, R2, 0xffffff00, RZ, 0xc0, !PT ;  /* 0xffffff0002197812 */ /* 0x000fca00078ec0ff */
[----:B------:R-:W-:-:S04]  /*00f0*/  IMAD.IADD R25, R34, 0x1, -R25 ;  /* 0x0000000122197824 */ /* 0x000fc800078e0a19 */
[----:B--2---:R-:W-:-:S06]  /*0100*/  IMAD.WIDE R20, R25, 0x4, R54 ;  /* 0x0000000419147825 */ /* 0x004fcc00078e0236 */
[----:B------:R-:W2:Y:S01]  /*0110*/  LDG.E.EL.128 R20, desc[UR6][R20.64] ;  /* 0x0000000614147981 */ /* 0x000ea2000c2e1d00 */
[----:B------:R-:W-:Y:S01]  /*0120*/  SHF.L.U32 R2, R2, 0xc, RZ ;  /* 0x0000000c02027819 */ /* 0x000fe200000006ff */
[----:B----4-:R-:W-:Y:S01]  /*0130*/  IMAD.WIDE R4, R25, 0x4, R52 ;  /* 0x0000000419047825 */ /* 0x010fe200078e0234 */
[----:B---3--:R-:W-:Y:S02]  /*0140*/  PRMT R39, R3, 0x6540, R0 ;  /* 0x0000654003277816 */ /* 0x008fe40000000000 */
[----:B------:R-:W-:-:S03]  /*0150*/  LOP3.LUT R2, R2, 0xfff00000, RZ, 0xc0, !PT ;  /* 0xfff0000002027812 */ /* 0x000fc600078ec0ff */
[----:B------:R-:W3:Y:S02]  /*0160*/  LDG.E.EL.128 R4, desc[UR6][R4.64] ;  /* 0x0000000604047981 */ /* 0x000ee4000c2e1d00 */
[----:B------:R-:W-:-:S04]  /*0170*/  IMAD R39, R39, 0x100, R2 ;  /* 0x0000010027277824 */ /* 0x000fc800078e0202 */
[----:B------:R-:W-:-:S04]  /*0180*/  IMAD.IADD R32, R25, 0x1, R39 ;  /* 0x0000000119207824 */ /* 0x000fc800078e0227 */
[----:B-----5:R-:W-:-:S06]  /*0190*/  IMAD.WIDE R8, R32, 0x4, R56 ;  /* 0x0000000420087825 */ /* 0x020fcc00078e0238 */
[----:B------:R-:W3:Y:S01]  /*01a0*/  LDG.E.EL.128 R8, desc[UR6][R8.64] ;  /* 0x0000000608087981 */ /* 0x000ee2000c2e1d00 */
[----:B------:R-:W-:-:S04]  /*01b0*/  IADD3 R33, R34, 0x4, RZ ;  /* 0x0000000422217810 */ /* 0x000fc80007ffe0ff */
[----:B------:R-:W-:-:S04]  /*01c0*/  LEA.HI R2, R40, R33, RZ, 0x8 ;  /* 0x0000002128027211 */ /* 0x000fc800078f40ff */
[----:B------:R-:W-:-:S05]  /*01d0*/  LOP3.LUT R2, R2, 0xffffff00, RZ, 0xc0, !PT ;  /* 0xffffff0002027812 */ /* 0x000fca00078ec0ff */
[----:B------:R-:W-:Y:S01]  /*01e0*/  IMAD.IADD R37, R33, 0x1, -R2 ;  /* 0x0000000121257824 */ /* 0x000fe200078e0a02 */
[----:B------:R-:W-:Y:S01]  /*01f0*/  HFMA2.MMA R2, -RZ, RZ, 1.625, 0 ;  /* 0x3e800000ff027435 */ /* 0x000fe200000001ff */
[----:B--2---:R-:W-:Y:S01]  /*0200*/  FADD R20, R20, 9.9999997473787516356e-06 ;  /* 0x3727c5ac14147421 */ /* 0x004fe20000000000 */
[----:B------:R-:W-:Y:S01]  /*0210*/  FADD R21, R21, 9.9999997473787516356e-06 ;  /* 0x3727c5ac15157421 */ /* 0x000fe20000000000 */
[----:B------:R-:W-:-:S03]  /*0220*/  FADD R22, R22, 9.9999997473787516356e-06 ;  /* 0x3727c5ac16167421 */ /* 0x000fc60000000000 */
[----:B------:R-:W2:Y:S08]  /*0230*/  MUFU.SQRT R38, R21 ;  /* 0x0000001500267308 */ /* 0x000eb00000002000 */
[----:B------:R-:W4:Y:S08]  /*0240*/  MUFU.SQRT R20, R20 ;  /* 0x0000001400147308 */ /* 0x000f300000002000 */
[----:B------:R-:W5:Y:S01]  /*0250*/  MUFU.SQRT R24, R22 ;  /* 0x0000001600187308 */ /* 0x000f620000002000 */
[C---:B--2---:R-:W-:Y:S01]  /*0260*/  FSETP.GT.AND P5, PT, R38.reuse, 8.50705917302346158658e+37, PT ;  /* 0x7e8000002600780b */ /* 0x044fe20003fa4000 */
[----:B------:R-:W-:Y:S01]  /*0270*/  FADD R23, R23, 9.9999997473787516356e-06 ;  /* 0x3727c5ac17177421 */ /* 0x000fe20000000000 */
[----:B------:R-:W-:-:S02]  /*0280*/  FSETP.GEU.AND P2, PT, R38, 1.175494350822287508e-38, PT ;  /* 0x008000002600780b */ /* 0x000fc40003f4e000 */
[C---:B----4-:R-:W-:Y:S02]  /*0290*/  FSETP.GT.AND P6, PT, R20.reuse, 8.50705917302346158658e+37, PT ;  /* 0x7e8000001400780b */ /* 0x050fe40003fc4000 */
[----:B------:R-:W-:Y:S02]  /*02a0*/  FSETP.GEU.AND P3, PT, R20, 1.175494350822287508e-38, PT ;  /* 0x008000001400780b */ /* 0x000fe40003f6e000 */
[C---:B-----5:R-:W-:Y:S02]  /*02b0*/  FSETP.GT.AND P4, PT, R24.reuse, 8.50705917302346158658e+37, PT ;  /* 0x7e8000001800780b */ /* 0x060fe40003f84000 */
[----:B------:R-:W-:Y:S01]  /*02c0*/  FSETP.GEU.AND P1, PT, R24, 1.175494350822287508e-38, PT ;  /* 0x008000001800780b */ /* 0x000fe20003f2e000 */
[----:B------:R-:W2:Y:S02]  /*02d0*/  MUFU.SQRT R23, R23 ;  /* 0x0000001700177308 */ /* 0x000ea40000002000 */
[----:B------:R-:W-:-:S04]  /*02e0*/  @P5 FMUL R38, R38, 0.25 ;  /* 0x3e80000026265820 */ /* 0x000fc80000400000 */
[----:B------:R-:W-:Y:S01]  /*02f0*/  @P6 FMUL R20, R20, 0.25 ;  /* 0x3e80000014146820 */ /* 0x000fe20000400000 */
[----:B------:R-:W-:-:S03]  /*0300*/  @!P2 FMUL R38, R38, 16777216 ;  /* 0x4b8000002626a820 */ /* 0x000fc60000400000 */
[----:B------:R-:W-:Y:S01]  /*0310*/  @!P3 FMUL R20, R20, 16777216 ;  /* 0x4b8000001414b820 */ /* 0x000fe20000400000 */
[----:B------:R-:W-:-:S03]  /*0320*/  @P4 FMUL R24, R24, 0.25 ;  /* 0x3e80000018184820 */ /* 0x000fc60000400000 */
[----:B------:R-:W-:Y:S01]  /*0330*/  MUFU.RCP R21, R20 ;  /* 0x0000001400157308 */ /* 0x000fe20000001000 */
[----:B------:R-:W-:Y:S01]  /*0340*/  @!P1 FMUL R24, R24, 16777216 ;  /* 0x4b80000018189820 */ /* 0x000fe20000400000 */
[----:B--2---:R-:W-:-:S06]  /*0350*/  FSETP.GT.AND P0, PT, R23, 8.50705917302346158658e+37, PT ;  /* 0x7e8000001700780b */ /* 0x004fcc0003f04000 */
[----:B------:R-:W2:Y:S01]  /*0360*/  MUFU.RCP R38, R38 ;  /* 0x0000002600267308 */ /* 0x000ea20000001000 */
[----:B------:R-:W-:Y:S01]  /*0370*/  FSEL R22, R2, 1, P6 ;  /* 0x3f80000002167808 */ /* 0x000fe20003000000 */
[----:B---3--:R-:W-:Y:S01]  /*0380*/  FADD R5, R9, -R5 ;  /* 0x8000000509057221 */ /* 0x008fe20000000000 */
[----:B------:R-:W-:-:S05]  /*0390*/  FSETP.GEU.AND P6, PT, R23, 1.175494350822287508e-38, PT ;  /* 0x008000001700780b */ /* 0x000fca0003fce000 */
[----:B------:R-:W3:Y:S01]  /*03a0*/  MUFU.RCP R20, R24 ;  /* 0x0000001800147308 */ /* 0x000ee20000001000 */
[C---:B------:R-:W-:Y:S02]  /*03b0*/  FSEL R9, R2.reuse, 1, P5 ;  /* 0x3f80000002097808 */ /* 0x040fe40002800000 */
[----:B------:R-:W-:Y:S01]  /*03c0*/  FSEL R27, R2, 1, P4 ;  /* 0x3f800000021b7808 */ /* 0x000fe20002000000 */
[----:B------:R-:W-:Y:S02]  /*03d0*/  @!P3 FMUL R22, R22, 16777216 ;  /* 0x4b8000001616b820 */ /* 0x000fe40000400000 */
[----:B------:R-:W-:Y:S02]  /*03e0*/  @!P2 FMUL R9, R9, 16777216 ;  /* 0x4b8000000909a820 */ /* 0x000fe40000400000 */
[----:B------:R-:W-:Y:S01]  /*03f0*/  @!P1 FMUL R27, R27, 16777216 ;  /* 0x4b8000001b1b9820 */ /* 0x000fe20000400000 */
[----:B------:R-:W-:Y:S01]  /*0400*/  @P0 FMUL R23, R23, 0.25 ;  /* 0x3e80000017170820 */ /* 0x000fe20000400000 */
[----:B--2---:R-:W-:Y:S01]  /*0410*/  FMUL R38, R38, R9 ;  /* 0x0000000926267220 */ /* 0x004fe20000400000 */
[----:B------:R-:W-:-:S02]  /*0420*/  FMUL R41, R21, R22 ;  /* 0x0000001615297220 */ /* 0x000fc40000400000 */
[----:B------:R-:W-:Y:S01]  /*0430*/  @!P6 FMUL R23, R23, 16777216 ;  /* 0x4b8000001717e820 */ /* 0x000fe20000400000 */
[----:B---3--:R-:W-:Y:S01]  /*0440*/  FMUL R9, R20, R27 ;  /* 0x0000001b14097220 */ /* 0x008fe20000400000 */
[----:B0-----:R-:W-:-:S04]  /*0450*/  IMAD.WIDE R20, R25, 0x4, R50 ;  /* 0x0000000419147825 */ /* 0x001fc800078e0232 */
[----:B-1----:R-:W-:-:S04]  /*0460*/  IMAD.WIDE R24, R25, 0x4, R48 ;  /* 0x0000000419187825 */ /* 0x002fc800078e0230 */
[----:B------:R-:W-:Y:S02]  /*0470*/  FADD R6, R10, -R6 ;  /* 0x800000060a067221 */ /* 0x000fe40000000000 */
[----:B------:R0:W1:Y:S01]  /*0480*/  MUFU.RCP R10, R23 ;  /* 0x00000017000a7308 */ /* 0x0000620000001000 */
[----:B------:R-:W2:Y:S04]  /*0490*/  LDG.E.EL.128 R24, desc[UR6][R24.64] ;  /* 0x0000000618187981 */ /* 0x000ea8000c2e1d00 */
[----:B0-----:R-:W2:Y:S01]  /*04a0*/  LDG.E.EL.128 R20, desc[UR6][R20.64] ;  /* 0x0000000614147981 */ /* 0x001ea2000c2e1d00 */
[C---:B------:R-:W-:Y:S02]  /*04b0*/  IMAD.IADD R17, R37.reuse, 0x1, R39 ;  /* 0x0000000125117824 */ /* 0x040fe400078e0227 */
[----:B------:R-:W-:-:S04]  /*04c0*/  IMAD.WIDE R12, R37, 0x4, R52 ;  /* 0x00000004250c7825 */ /* 0x000fc800078e0234 */
[----:B------:R-:W-:Y:S02]  /*04d0*/  IMAD.WIDE R16, R17, 0x4, R56 ;  /* 0x0000000411107825 */ /* 0x000fe400078e0238 */
[----:B------:R-:W3:Y:S02]  /*04e0*/  LDG.E.EL.128 R12, desc[UR6][R12.64] ;  /* 0x000000060c0c7981 */ /* 0x000ee4000c2e1d00 */
[----:B------:R-:W-:Y:S02]  /*04f0*/  IMAD.WIDE R28, R37, 0x4, R54 ;  /* 0x00000004251c7825 */ /* 0x000fe400078e0236 */
[----:B------:R-:W3:Y:S04]  /*0500*/  LDG.E.EL.128 R16, desc[UR6][R16.64] ;  /* 0x0000000610107981 */ /* 0x000ee8000c2e1d00 */
[----:B------:R-:W4:Y:S01]  /*0510*/  LDG.E.EL.128 R28, desc[UR6][R28.64] ;  /* 0x000000061c1c7981 */ /* 0x000f22000c2e1d00 */
[----:B------:R-:W-:Y:S01]  /*0520*/  FADD R7, R11, -R7 ;  /* 0x800000070b077221 */ /* 0x000fe20000000000 */
[----:B------:R-:W-:Y:S01]  /*0530*/  FSEL R11, R2, 1, P0 ;  /* 0x3f800000020b7808 */ /* 0x000fe20000000000 */
[----:B------:R-:W-:-:S04]  /*0540*/  FADD R8, R8, -R4 ;  /* 0x8000000408087221 */ /* 0x000fc80000000000 */
[----:B------:R-:W-:Y:S01]  /*0550*/  @!P6 FMUL R11, R11, 16777216 ;  /* 0x4b8000000b0be820 */ /* 0x000fe20000400000 */
[----:B------:R-:W-:-:S03]  /*0560*/  FMUL R38, R38, R5 ;  /* 0x0000000526267220 */ /* 0x000fc60000400000 */
[----:B-1----:R-:W-:Y:S01]  /*0570*/  FMUL R4, R10, R11 ;  /* 0x0000000b0a047220 */ /* 0x002fe20000400000 */
[----:B------:R-:W-:-:S03]  /*0580*/  FMUL R5, R9, R6 ;  /* 0x0000000609057220 */ /* 0x000fc60000400000 */
[----:B------:R-:W-:Y:S01]  /*0590*/  FMUL R4, R4, R7 ;  /* 0x0000000704047220 */ /* 0x000fe20000400000 */
[----:B------:R-:W-:Y:S01]  /*05a0*/  FMUL R41, R41, R8 ;  /* 0x0000000829297220 */ /* 0x000fe20000400000 */
[----:B------:R-:W-:-:S06]  /*05b0*/  IMAD.WIDE R8, R37, 0x4, R50 ;  /* 0x0000000425087825 */ /* 0x000fcc00078e0232 */
[----:B------:R-:W5:Y:S01]  /*05c0*/  LDG.E.EL.128 R8, desc[UR6][R8.64] ;  /* 0x0000000608087981 */ /* 0x000f62000c2e1d00 */
[----:B--2---:R-:W-:Y:S01]  /*05d0*/  FFMA R35, R23, R4, R27 ;  /* 0x0000000417237223 */ /* 0x004fe2000000001b */
[----:B------:R-:W-:Y:S01]  /*05e0*/  FFMA R36, R22, R5, R26 ;  /* 0x0000000516247223 */ /* 0x000fe2000000001a */
[----:B------:R-:W-:-:S06]  /*05f0*/  IMAD.WIDE R4, R37, 0x4, R48 ;  /* 0x0000000425047825 */ /* 0x000fcc00078e0230 */
[----:B------:R-:W5:Y:S01]  /*0600*/  LDG.E.EL.128 R4, desc[UR6][R4.64] ;  /* 0x0000000604047981 */ /* 0x000f62000c2e1d00 */
[----:B---3--:R-:W-:Y:S01]  /*0610*/  FADD R15, R19, -R15 ;  /* 0x8000000f130f7221 */ /* 0x008fe20000000000 */
[----:B----4-:R-:W-:Y:S01]  /*0620*/  FADD R19, R28, 9.9999997473787516356e-06 ;  /* 0x3727c5ac1c137421 */ /* 0x010fe20000000000 */
[----:B------:R-:W-:-:S04]  /*0630*/  FADD R29, R29, 9.9999997473787516356e-06 ;  /* 0x3727c5ac1d1d7421 */ /* 0x000fc80000000000 */
[----:B------:R-:W0:Y:S01]  /*0640*/  MUFU.SQRT R23, R29 ;  /* 0x0000001d00177308 */ /* 0x000e220000002000 */
[----:B------:R-:W-:-:S07]  /*0650*/  FADD R31, R31, 9.9999997473787516356e-06 ;  /* 0x3727c5ac1f1f7421 */ /* 0x000fce0000000000 */
[----:B------:R-:W1:Y:S01]  /*0660*/  MUFU.SQRT R19, R19 ;  /* 0x0000001300137308 */ /* 0x000e620000002000 */
[----:B------:R-:W-:Y:S01]  /*0670*/  FADD R14, R18, -R14 ;  /* 0x8000000e120e7221 */ /* 0x000fe20000000000 */
[----:B------:R-:W-:-:S06]  /*0680*/  FADD R30, R30, 9.9999997473787516356e-06 ;  /* 0x3727c5ac1e1e7421 */ /* 0x000fcc0000000000 */
[----:B------:R-:W2:Y:S01]  /*0690*/  MUFU.SQRT R18, R31 ;  /* 0x0000001f00127308 */ /* 0x000ea20000002000 */
[----:B0-----:R-:W-:Y:S01]  /*06a0*/  FSETP.GT.AND P4, PT, R23, 8.50705917302346158658e+37, PT ;  /* 0x7e8000001700780b */ /* 0x001fe20003f84000 */
[----:B------:R-:W-:Y:S01]  /*06b0*/  FFMA R37, R21, R38, R25 ;  /* 0x0000002615257223 */ /* 0x000fe20000000019 */
[----:B------:R-:W-:Y:S02]  /*06c0*/  FSETP.GEU.AND P2, PT, R23, 1.175494350822287508e-38, PT ;  /* 0x008000001700780b */ /* 0x000fe40003f4e000 */
[C---:B-1----:R-:W-:Y:S01]  /*06d0*/  FSETP.GT.AND P6, PT, R19.reuse, 8.50705917302346158658e+37, PT ;  /* 0x7e8000001300780b */ /* 0x042fe20003fc4000 */
[----:B------:R-:W-:Y:S01]  /*06e0*/  FFMA R38, R20, R41, R24 ;  /* 0x0000002914267223 */ /* 0x000fe20000000018 */
[----:B------:R-:W-:Y:S01]  /*06f0*/  FSETP.GEU.AND P5, PT, R19, 1.175494350822287508e-38, PT ;  /* 0x008000001300780b */ /* 0x000fe20003fae000 */
[----:B------:R-:W0:Y:S01]  /*0700*/  MUFU.SQRT R24, R30 ;  /* 0x0000001e00187308 */ /* 0x000e220000002000 */
[----:B------:R-:W-:Y:S01]  /*0710*/  FADD R20, R17, -R13 ;  /* 0x8000000d11147221 */ /* 0x000fe20000000000 */
[----:B------:R-:W-:-:S02]  /*0720*/  FSEL R13, R2, 1, P6 ;  /* 0x3f800000020d7808 */ /* 0x000fc40003000000 */
[----:B--2---:R-:W-:Y:S02]  /*0730*/  FSETP.GT.AND P0, PT, R18, 8.50705917302346158658e+37, PT ;  /* 0x7e8000001200780b */ /* 0x004fe40003f04000 */
[----:B------:R-:W-:-:S04]  /*0740*/  @P4 FMUL R23, R23, 0.25 ;  /* 0x3e80000017174820 */ /* 0x000fc80000400000 */
[----:B------:R-:W-:Y:S01]  /*0750*/  @P6 FMUL R19, R19, 0.25 ;  /* 0x3e80000013136820 */ /* 0x000fe20000400000 */
[----:B------:R-:W-:Y:S01]  /*0760*/  FSETP.GEU.AND P6, PT, R18, 1.175494350822287508e-38, PT ;  /* 0x008000001200780b */ /* 0x000fe20003fce000 */
[----:B------:R-:W-:Y:S02]  /*0770*/  @!P2 FMUL R23, R23, 16777216 ;  /* 0x4b8000001717a820 */ /* 0x000fe40000400000 */
[----:B------:R-:W-:Y:S01]  /*0780*/  @!P5 FMUL R19, R19, 16777216 ;  /* 0x4b8000001313d820 */ /* 0x000fe20000400000 */
[----:B0-----:R-:W-:-:S03]  /*0790*/  FSETP.GT.AND P3, PT, R24, 8.50705917302346158658e+37, PT ;  /* 0x7e8000001800780b */ /* 0x001fc60003f64000 */
[----:B------:R-:W0:Y:S01]  /*07a0*/  MUFU.RCP R23, R23 ;  /* 0x0000001700177308 */ /* 0x000e220000001000 */
[----:B------:R-:W-:Y:S01]  /*07b0*/  @P0 FMUL R18, R18, 0.25 ;  /* 0x3e80000012120820 */ /* 0x000fe20000400000 */
[----:B------:R-:W-:Y:S01]  /*07c0*/  FSETP.GEU.AND P1, PT, R24, 1.175494350822287508e-38, PT ;  /* 0x008000001800780b */ /* 0x000fe20003f2e000 */
[----:B------:R-:W-:-:S05]  /*07d0*/  FADD R21, R16, -R12 ;  /* 0x8000000c10157221 */ /* 0x000fca0000000000 */
[----:B------:R-:W1:Y:S01]  /*07e0*/  MUFU.RCP R22, R19 ;  /* 0x0000001300167308 */ /* 0x000e620000001000 */
[----:B------:R-:W-:Y:S01]  /*07f0*/  @!P6 FMUL R18, R18, 16777216 ;  /* 0x4b8000001212e820 */ /* 0x000fe20000400000 */
[----:B------:R-:W-:Y:S01]  /*0800*/  FSEL R12, R2, 1, P4 ;  /* 0x3f800000020c7808 */ /* 0x000fe20002000000 */
[----:B------:R-:W-:Y:S01]  /*0810*/  @P3 FMUL R24, R24, 0.25 ;  /* 0x3e80000018183820 */ /* 0x000fe20000400000 */
[----:B------:R-:W-:Y:S02]  /*0820*/  VIADD R41, R34, 0x8 ;  /* 0x0000000822297836 */ /* 0x000fe40000000000 */
[----:B------:R-:W-:Y:S01]  /*0830*/  @!P5 FMUL R13, R13, 16777216 ;  /* 0x4b8000000d0dd820 */ /* 0x000fe20000400000 */
[----:B------:R-:W-:Y:S01]  /*0840*/  @!P2 FMUL R12, R12, 16777216 ;  /* 0x4b8000000c0ca820 */ /* 0x000fe20000400000 */
[----:B------:R-:W2:Y:S01]  /*0850*/  MUFU.RCP R18, R18 ;  /* 0x0000001200127308 */ /* 0x000ea20000001000 */
[----:B------:R-:W-:Y:S02]  /*0860*/  @!P1 FMUL R24, R24, 16777216 ;  /* 0x4b80000018189820 */ /* 0x000fe40000400000 */
[----:B0-----:R-:W-:Y:S01]  /*0870*/  FMUL R23, R23, R12 ;  /* 0x0000000c17177220 */ /* 0x001fe20000400000 */
[----:B------:R-:W-:Y:S01]  /*0880*/  LEA.HI R12, R40, R41, RZ, 0x8 ;  /* 0x00000029280c7211 */ /* 0x000fe200078f40ff */
[----:B-1----:R-:W-:Y:S01]  /*0890*/  FMUL R22, R22, R13 ;  /* 0x0000000d16167220 */ /* 0x002fe20000400000 */
[----:B------:R-:W-:-:S02]  /*08a0*/  FSEL R13, R2, 1, P0 ;  /* 0x3f800000020d7808 */ /* 0x000fc40000000000 */
[----:B------:R-:W0:Y:S01]  /*08b0*/  MUFU.RCP R24, R24 ;  /* 0x0000001800187308 */ /* 0x000e220000001000 */
[----:B------:R-:W-:Y:S02]  /*08c0*/  LOP3.LUT R12, R12, 0xffffff00, RZ, 0xc0, !PT ;  /* 0xffffff000c0c7812 */ /* 0x000fe400078ec0ff */
[----:B------:R-:W-:-:S03]  /*08d0*/  @!P6 FMUL R13, R13, 16777216 ;  /* 0x4b8000000d0de820 */ /* 0x000fc60000400000 */
[----:B------:R-:W-:Y:S01]  /*08e0*/  IMAD.IADD R27, R41, 0x1, -R12 ;  /* 0x00000001291b7824 */ /* 0x000fe200078e0a0c */
[----:B------:R-:W-:Y:S01]  /*08f0*/  FSEL R43, R2, 1, P3 ;  /* 0x3f800000022b7808 */ /* 0x000fe20001800000 */
[----:B--2---:R-:W-:Y:S01]  /*0900*/  FMUL R16, R18, R13 ;  /* 0x0000000d12107220 */ /* 0x004fe20000400000 */
[----:B------:R-:W-:Y:S01]  /*0910*/  FMUL R45, R22, R21 ;  /* 0x00000015162d7220 */ /* 0x000fe20000400000 */
[----:B------:R-:W-:Y:S01]  /*0920*/  FMUL R44, R23, R20 ;  /* 0x00000014172c7220 */ /* 0x000fe20000400000 */
[----:B------:R-:W-:Y:S01]  /*0930*/  IADD3 R17, R27, R39, RZ ;  /* 0x000000271b117210 */ /* 0x000fe20007ffe0ff */
[----:B------:R-:W-:Y:S01]  /*0940*/  FMUL R16, R16, R15 ;  /* 0x0000000f10107220 */ /* 0x000fe20000400000 */
[----:B------:R-:W-:Y:S01]  /*0950*/  @!P1 FMUL R43, R43, 16777216 ;  /* 0x4b8000002b2b9820 */ /* 0x000fe20000400000 */
[----:B------:R-:W-:-:S04]  /*0960*/  IMAD.WIDE R20, R27, 0x4, R54 ;  /* 0x000000041b147825 */ /* 0x000fc800078e0236 */
[----:B0-----:R-:W-:Y:S01]  /*0970*/  FMUL R43, R24, R43 ;  /* 0x0000002b182b7220 */ /* 0x001fe20000400000 */
[----:B------:R-:W-:Y:S01]  /*0980*/  IMAD.WIDE R12, R27, 0x4, R52 ;  /* 0x000000041b0c7825 */ /* 0x000fe200078e0234 */
[----:B------:R-:W2:Y:S03]  /*0990*/  LDG.E.EL.128 R20, desc[UR6][R20.64] ;  /* 0x0000000614147981 */ /* 0x000ea6000c2e1d00 */
[----:B------:R-:W-:Y:S02]  /*09a0*/  FMUL R43, R43, R14 ;  /* 0x0000000e2b2b7220 */ /* 0x000fe40000400000 */
[----:B------:R-:W3:Y:S01]  /*09b0*/  LDG.E.EL.128 R12, desc[UR6][R12.64] ;  /* 0x000000060c0c7981 */ /* 0x000ee2000c2e1d00 */
[----:B-----5:R-:W-:Y:S01]  /*09c0*/  FFMA R42, R11, R16, R7 ;  /* 0x000000100b2a7223 */ /* 0x020fe20000000007 */
[----:B------:R-:W-:-:S06]  /*09d0*/  IMAD.WIDE R16, R17, 0x4, R56 ;  /* 0x0000000411107825 */ /* 0x000fcc00078e0238 */
[----:B------:R-:W3:Y:S01]  /*09e0*/  LDG.E.EL.128 R16, desc[UR6][R16.64] ;  /* 0x0000000610107981 */ /* 0x000ee2000c2e1d00 */
[----:B------:R-:W-:Y:S01]  /*09f0*/  FFMA R44, R9, R44, R5 ;  /* 0x0000002c092c7223 */ /* 0x000fe20000000005 */
[----:B------:R-:W-:Y:S01]  /*0a00*/  FFMA R45, R8, R45, R4 ;  /* 0x0000002d082d7223 */ /* 0x000fe20000000004 */
[----:B------:R-:W-:-:S04]  /*0a10*/  IMAD.WIDE R4, R27, 0x4, R50 ;  /* 0x000000041b047825 */ /* 0x000fc800078e0232 */
[----:B------:R-:W-:-:S04]  /*0a20*/  IMAD.WIDE R8, R27, 0x4, R48 ;  /* 0x000000041b087825 */ /* 0x000fc800078e0230 */
[----:B------:R-:W-:Y:S02]  /*0a30*/  FFMA R43, R10, R43, R6 ;  /* 0x0000002b0a2b7223 */ /* 0x000fe40000000006 */
[----:B------:R-:W4:Y:S04]  /*0a40*/  LDG.E.EL.128 R4, desc[UR6][R4.64] ;  /* 0x0000000604047981 */ /* 0x000f28000c2e1d00 */
[----:B------:R-:W4:Y:S01]  /*0a50*/  LDG.E.EL.128 R8, desc[UR6][R8.64] ;  /* 0x0000000608087981 */ /* 0x000f22000c2e1d00 */
[----:B------:R-:W-:-:S05]  /*0a60*/  VIADD R46, R34, 0xc ;  /* 0x0000000c222e7836 */ /* 0x000fca0000000000 */
[----:B------:R-:W-:Y:S01]  /*0a70*/  LEA.HI R40, R40, R46, RZ, 0x8 ;  /* 0x0000002e28287211 */ /* 0x000fe200078f40ff */
[----:B--2---:R-:W-:Y:S01]  /*0a80*/  FADD R22, R22, 9.9999997473787516356e-06 ;  /* 0x3727c5ac16167421 */ /* 0x004fe20000000000 */
[----:B------:R-:W-:Y:S02]  /*0a90*/  FADD R23, R23, 9.9999997473787516356e-06 ;  /* 0x3727c5ac17177421 */ /* 0x000fe40000000000 */
[----:B------:R-:W-:-:S05]  /*0aa0*/  LOP3.LUT R25, R40, 0xffffff00, RZ, 0xc0, !PT ;  /* 0xffffff0028197812 */ /* 0x000fca00078ec0ff */
[----:B------:R-:W-:-:S05]  /*0ab0*/  IMAD.IADD R25, R46, 0x1, -R25 ;  /* 0x000000012e197824 */ /* 0x000fca00078e0a19 */
[----:B------:R-:W-:Y:S01]  /*0ac0*/  IADD3 R39, R25, R39, RZ ;  /* 0x0000002719277210 */ /* 0x000fe20007ffe0ff */
[----:B------:R-:W-:-:S04]  /*0ad0*/  IMAD.WIDE R52, R25, 0x4, R52 ;  /* 0x0000000419347825 */ /* 0x000fc800078e0234 */
[----:B------:R-:W-:-:S04]  /*0ae0*/  IMAD.WIDE R56, R39, 0x4, R56 ;  /* 0x0000000427387825 */ /* 0x000fc800078e0238 */
[----:B------:R-:W-:-:S04]  /*0af0*/  IMAD.WIDE R28, R25, 0x4, R48 ;  /* 0x00000004191c7825 */ /* 0x000fc800078e0230 */
[----:B------:R-:W-:Y:S02]  /*0b00*/  IMAD.WIDE R50, R25, 0x4, R50 ;  /* 0x0000000419327825 */ /* 0x000fe400078e0232 */
[----:B------:R-:W2:Y:S02]  /*0b10*/  LDG.E.EL.128 R28, desc[UR6][R28.64] ;  /* 0x000000061c1c7981 */ /* 0x000ea4000c2e1d00 */
[----:B---3--:R-:W-:Y:S02]  /*0b20*/  FADD R14, R18, -R14 ;  /* 0x8000000e120e7221 */ /* 0x008fe40000000000 */
[----:B------:R-:W0:Y:S02]  /*0b30*/  MUFU.SQRT R18, R22 ;  /* 0x0000001600127308 */ /* 0x000e240000002000 */
[C---:B0-----:R-:W-:Y:S02]  /*0b40*/  FSETP.GT.AND P0, PT, R18.reuse, 8.50705917302346158658e+37, PT ;  /* 0x7e8000001200780b */ /* 0x041fe40003f04000 */
[----:B------:R-:W-:Y:S01]  /*0b50*/  FSETP.GEU.AND P1, PT, R18, 1.175494350822287508e-38, PT ;  /* 0x008000001200780b */ /* 0x000fe20003f2e000 */
[----:B------:R-:W-:-:S10]  /*0b60*/  FADD R13, R17, -R13 ;  /* 0x8000000d110d7221 */ /* 0x000fd40000000000 */
[----:B------:R-:W-:-:S04]  /*0b70*/  @P0 FMUL R18, R18, 0.25 ;  /* 0x3e80000012120820 */ /* 0x000fc80000400000 */
[----:B------:R-:W-:-:S04]  /*0b80*/  @!P1 FMUL R18, R18, 16777216 ;  /* 0x4b80000012129820 */ /* 0x000fc80000400000 */
[----:B------:R-:W0:Y:S01]  /*0b90*/  MUFU.RCP R17, R18 ;  /* 0x0000001200117308 */ /* 0x000e220000001000 */
[----:B------:R-:W-:Y:S01]  /*0ba0*/  FADD R15, R19, -R15 ;  /* 0x8000000f130f7221 */ /* 0x000fe20000000000 */
[----:B------:R-:W-:-:S06]  /*0bb0*/  FSEL R24, R2, 1, P0 ;  /* 0x3f80000002187808 */ /* 0x000fcc0000000000 */
[----:B------:R-:W1:Y:S01]  /*0bc0*/  MUFU.SQRT R19, R23 ;  /* 0x0000001700137308 */ /* 0x000e620000002000 */
[----:B------:R-:W-:-:S04]  /*0bd0*/  @!P1 FMUL R24, R24, 16777216 ;  /* 0x4b80000018189820 */ /* 0x000fc80000400000 */
[----:B0-----:R-:W-:-:S04]  /*0be0*/  FMUL R17, R17, R24 ;  /* 0x0000001811117220 */ /* 0x001fc80000400000 */
[----:B------:R-:W-:Y:S01]  /*0bf0*/  FMUL R17, R17, R14 ;  /* 0x0000000e11117220 */ /* 0x000fe20000400000 */
[----:B------:R-:W-:Y:S01]  /*0c00*/  FADD R14, R21, 9.9999997473787516356e-06 ;  /* 0x3727c5ac150e7421 */ /* 0x000fe20000000000 */
[C---:B-1----:R-:W-:Y:S01]  /*0c10*/  FSETP.GT.AND P0, PT, R19.reuse, 8.50705917302346158658e+37, PT ;  /* 0x7e8000001300780b */ /* 0x042fe20003f04000 */
[----:B------:R-:W-:Y:S01]  /*0c20*/  FADD R24, R20, 9.9999997473787516356e-06 ;  /* 0x3727c5ac14187421 */ /* 0x000fe20000000000 */
[----:B------:R-:W-:-:S03]  /*0c30*/  FSETP.GEU.AND P1, PT, R19, 1.175494350822287508e-38, PT ;  /* 0x008000001300780b */ /* 0x000fc60003f2e000 */
[----:B------:R-:W0:Y:S01]  /*0c40*/  MUFU.SQRT R14, R14 ;  /* 0x0000000e000e7308 */ /* 0x000e220000002000 */
[----:B------:R-:W-:-:S07]  /*0c50*/  FSEL R18, R2, 1, P0 ;  /* 0x3f80000002127808 */ /* 0x000fce0000000000 */
[----:B------:R-:W1:Y:S01]  /*0c60*/  MUFU.SQRT R24, R24 ;  /* 0x0000001800187308 */ /* 0x000e620000002000 */
[----:B------:R-:W-:Y:S01]  /*0c70*/  @P0 FMUL R19, R19, 0.25 ;  /* 0x3e80000013130820 */ /* 0x000fe20000400000 */
[----:B------:R-:W-:-:S03]  /*0c80*/  @!P1 FMUL R18, R18, 16777216 ;  /* 0x4b80000012129820 */ /* 0x000fc60000400000 */
[----:B------:R-:W-:Y:S01]  /*0c90*/  @!P1 FMUL R19, R19, 16777216 ;  /* 0x4b80000013139820 */ /* 0x000fe20000400000 */
[C---:B0-----:R-:W-:Y:S01]  /*0ca0*/  FSETP.GT.AND P1, PT, R14.reuse, 8.50705917302346158658e+37, PT ;  /* 0x7e8000000e00780b */ /* 0x041fe20003f24000 */
[----:B------:R-:W-:Y:S01]  /*0cb0*/  IMAD.WIDE R20, R25, 0x4, R54 ;  /* 0x0000000419147825 */ /* 0x000fe200078e0236 */
[----:B------:R-:W-:-:S03]  /*0cc0*/  FSETP.GEU.AND P3, PT, R14, 1.175494350822287508e-38, PT ;  /* 0x008000000e00780b */ /* 0x000fc60003f6e000 */
[----:B------:R-:W0:Y:S02]  /*0cd0*/  MUFU.RCP R19, R19 ;  /* 0x0000001300137308 */ /* 0x000e240000001000 */
[----:B------:R-:W3:Y:S01]  /*0ce0*/  LDG.E.EL.128 R20, desc[UR6][R20.64] ;  /* 0x0000000614147981 */ /* 0x000ee2000c2e1d00 */
[C---:B-1----:R-:W-:Y:S02]  /*0cf0*/  FSETP.GT.AND P0, PT, R24.reuse, 8.50705917302346158658e+37, PT ;  /* 0x7e8000001800780b */ /* 0x042fe40003f04000 */
[----:B------:R-:W-:-:S03]  /*0d00*/  FSETP.GEU.AND P2, PT, R24, 1.175494350822287508e-38, PT ;  /* 0x008000001800780b */ /* 0x000fc60003f4e000 */
[----:B------:R-:W-:-:S04]  /*0d10*/  @P1 FMUL R14, R14, 0.25 ;  /* 0x3e8000000e0e1820 */ /* 0x000fc80000400000 */
[----:B------:R-:W-:Y:S01]  /*0d20*/  @!P3 FMUL R14, R14, 16777216 ;  /* 0x4b8000000e0eb820 */ /* 0x000fe20000400000 */
[----:B0-----:R-:W-:-:S03]  /*0d30*/  FMUL R18, R19, R18 ;  /* 0x0000001213127220 */ /* 0x001fc60000400000 */
[----:B------:R-:W-:Y:S02]  /*0d40*/  @P0 FMUL R24, R24, 0.25 ;  /* 0x3e80000018180820 */ /* 0x000fe40000400000 */
[----:B------:R-:W0:Y:S01]  /*0d50*/  MUFU.RCP R14, R14 ;  /* 0x0000000e000e7308 */ /* 0x000e220000001000 */
[----:B------:R-:W-:Y:S01]  /*0d60*/  FMUL R18, R18, R15 ;  /* 0x0000000f12127220 */ /* 0x000fe20000400000 */
[----:B------:R-:W-:-:S03]  /*0d70*/  @!P2 FMUL R24, R24, 16777216 ;  /* 0x4b8000001818a820 */ /* 0x000fc60000400000 */
[----:B----4-:R-:W-:Y:S01]  /*0d80*/  FFMA R7, R7, R18, R11 ;  /* 0x0000001207077223 */ /* 0x010fe2000000000b */
[----:B------:R-:W-:Y:S02]  /*0d90*/  FSEL R15, R2, 1, P1 ;  /* 0x3f800000020f7808 */ /* 0x000fe40000800000 */
[----:B------:R-:W1:Y:S01]  /*0da0*/  MUFU.RCP R11, R24 ;  /* 0x00000018000b7308 */ /* 0x000e620000001000 */
[----:B------:R-:W-:Y:S01]  /*0db0*/  FFMA R6, R6, R17, R10 ;  /* 0x0000001106067223 */ /* 0x000fe2000000000a */
[----:B------:R-:W-:Y:S01]  /*0dc0*/  FADD R10, R16, -R12 ;  /* 0x8000000c100a7221 */ /* 0x000fe20000000000 */
[----:B------:R-:W-:Y:S01]  /*0dd0*/  FSEL R12, R2, 1, P0 ;  /* 0x3f800000020c7808 */ /* 0x000fe20000000000 */
[----:B------:R-:W-:Y:S01]  /*0de0*/  @!P3 FMUL R15, R15, 16777216 ;  /* 0x4b8000000f0fb820 */ /* 0x000fe20000400000 */
[----:B------:R-:W4:Y:S03]  /*0df0*/  LDG.E.EL.128 R16, desc[UR6][R56.64] ;  /* 0x0000000638107981 */ /* 0x000f26000c2e1d00 */
[----:B------:R-:W-:Y:S01]  /*0e00*/  @!P2 FMUL R12, R12, 16777216 ;  /* 0x4b8000000c0ca820 */ /* 0x000fe20000400000 */
[----:B0-----:R-:W-:-:S04]  /*0e10*/  FMUL R26, R14, R15 ;  /* 0x0000000f0e1a7220 */ /* 0x001fc80000400000 */
[----:B------:R-:W-:Y:S01]  /*0e20*/  FMUL R26, R26, R13 ;  /* 0x0000000d1a1a7220 */ /* 0x000fe20000400000 */
[----:B-1----:R-:W-:Y:S02]  /*0e30*/  FMUL R11, R11, R12 ;  /* 0x0000000c0b0b7220 */ /* 0x002fe40000400000 */
[----:B------:R-:W4:Y:S01]  /*0e40*/  LDG.E.EL.128 R12, desc[UR6][R52.64] ;  /* 0x00000006340c7981 */ /* 0x000f22000c2e1d00 */
[----:B------:R-:W-:-:S03]  /*0e50*/  FFMA R5, R5, R26, R9 ;  /* 0x0000001a05057223 */ /* 0x000fc60000000009 */
[----:B------:R-:W2:Y:S01]  /*0e60*/  LDG.E.EL.128 R24, desc[UR6][R50.64] ;  /* 0x0000000632187981 */ /* 0x000ea2000c2e1d00 */
[----:B------:R-:W-:Y:S01]  /*0e70*/  SHF.R.U32.HI R9, RZ, 0x6, R3 ;  /* 0x00000006ff097819 */ /* 0x000fe20000011603 */
[----:B------:R-:W0:Y:S03]  /*0e80*/  S2UR UR5, SR_CgaCtaId ;  /* 0x00000000000579c3 */ /* 0x000e260000008800 */
[----:B------:R-:W-:Y:S01]  /*0e90*/  SGXT.U32 R9, R9, 0x2 ;  /* 0x000000020909781a */ /* 0x000fe20000000000 */
[----:B------:R-:W-:-:S03]  /*0ea0*/  FMUL R11, R11, R10 ;  /* 0x0000000a0b0b7220 */ /* 0x000fc60000400000 */
[-C--:B------:R-:W-:Y:S01]  /*0eb0*/  LOP3.LUT R10, R33, R9.reuse, RZ, 0xfc, !PT ;  /* 0x00000009210a7212 */ /* 0x080fe200078efcff */
[----:B------:R-:W-:Y:S01]  /*0ec0*/  IMAD.SHL.U32 R33, R3, 0x4, RZ ;  /* 0x0000000403217824 */ /* 0x000fe200078e00ff */
[-C--:B------:R-:W-:Y:S02]  /*0ed0*/  LOP3.LUT R46, R46, R9.reuse, RZ, 0xfc, !PT ;  /* 0x000000092e2e7212 */ /* 0x080fe400078efcff */
[-C--:B------:R-:W-:Y:S02]  /*0ee0*/  LOP3.LUT R41, R41, R9.reuse, RZ, 0xfc, !PT ;  /* 0x0000000929297212 */ /* 0x080fe400078efcff */
[----:B------:R-:W-:Y:S02]  /*0ef0*/  LOP3.LUT R34, R34, R9, RZ, 0xfc, !PT ;  /* 0x0000000922227212 */ /* 0x000fe400078efcff */
[----:B------:R-:W-:Y:S02]  /*0f00*/  LOP3.LUT R9, R33, 0xfc, RZ, 0xc0, !PT ;  /* 0x000000fc21097812 */ /* 0x000fe400078ec0ff */
[----:B------:R-:W-:-:S02]  /*0f10*/  FSETP.GEU.AND P0, PT, R38, RZ, PT ;  /* 0x000000ff2600720b */ /* 0x000fc40003f0e000 */
[----:B------:R-:W-:Y:S01]  /*0f20*/  PRMT R39, R9, 0x6540, R0 ;  /* 0x0000654009277816 */ /* 0x000fe20000000000 */
[----:B------:R-:W-:Y:S01]  /*0f30*/  FFMA R8, R4, R11, R8 ;  /* 0x0000000b04087223 */ /* 0x000fe20000000008 */
[----:B------:R-:W-:Y:S01]  /*0f40*/  FSEL R47, R38, RZ, P0 ;  /* 0x000000ff262f7208 */ /* 0x000fe20000000000 */
[----:B------:R-:W-:Y:S02]  /*0f50*/  UMOV UR4, 0x400 ;  /* 0x0000040000047882 */ /* 0x000fe40000000000 */
[----:B------:R-:W-:Y:S01]  /*0f60*/  IMAD R11, R34, 0x1000, R39 ;  /* 0x00001000220b7824 */ /* 0x000fe200078e0227 */
[----:B------:R-:W-:Y:S02]  /*0f70*/  SHF.R.U32.HI R34, RZ, 0x4, R3 ;  /* 0x00000004ff227819 */ /* 0x000fe40000011603 */
[----:B------:R-:W-:Y:S02]  /*0f80*/  LOP3.LUT R4, R3, 0xff, RZ, 0xc0, !PT ;  /* 0x000000ff03047812 */ /* 0x000fe400078ec0ff */
[----:B------:R-:W-:Y:S01]  /*0f90*/  FSETP.GEU.AND P0, PT, R37, RZ, PT ;  /* 0x000000ff2500720b */ /* 0x000fe20003f0e000 */
[----:B0-----:R-:W-:Y:S01]  /*0fa0*/  UPRMT UR4, UR5, 0x654, UR4 ;  /* 0x0000065405047896 */ /* 0x001fe20008000004 */
[----:B------:R-:W-:Y:S01]  /*0fb0*/  LOP3.LUT R3, R33, 0x3fc, RZ, 0xc0, !PT ;  /* 0x000003fc21037812 */ /* 0x000fe200078ec0ff */
[----:B------:R-:W-:Y:S01]  /*0fc0*/  IMAD R9, R41, 0x1000, R39 ;  /* 0x0000100029097824 */ /* 0x000fe200078e0227 */
[----:B------:R-:W-:-:S02]  /*0fd0*/  LOP3.LUT R33, R34, 0xc, RZ, 0xc0, !PT ;  /* 0x0000000c22217812 */ /* 0x000fc400078ec0ff */
[----:B------:R-:W-:Y:S02]  /*0fe0*/  FSEL R41, R37, RZ, P0 ;  /* 0x000000ff25297208 */ /* 0x000fe40000000000 */
[C---:B------:R-:W-:Y:S02]  /*0ff0*/  LOP3.LUT R37, R3.reuse, 0x400, RZ, 0xfc, !PT ;  /* 0x0000040003257812 */ /* 0x040fe400078efcff */
[-C--:B------:R-:W-:Y:S02]  /*1000*/  LEA R10, R10, R39.reuse, 0xc ;  /* 0x000000270a0a7211 */ /* 0x080fe400078e60ff */
[----:B------:R-:W-:Y:S02]  /*1010*/  LEA R0, R46, R39, 0xc ;  /* 0x000000272e007211 */ /* 0x000fe400078e60ff */
[----:B------:R-:W-:-:S04]  /*1020*/  LOP3.LUT R39, R3, 0xc00, RZ, 0xfc, !PT ;  /* 0x00000c0003277812 */ /* 0x000fc800078efcff */
[----:B------:R-:W-:Y:S02]  /*1030*/  SHF.R.U32.HI R39, RZ, 0x6, R39 ;  /* 0x00000006ff277819 */ /* 0x000fe40000011627 */
[----:B------:R-:W-:Y:S02]  /*1040*/  FSETP.GEU.AND P0, PT, R36, RZ, PT ;  /* 0x000000ff2400720b */ /* 0x000fe40003f0e000 */
[----:B------:R-:W-:-:S05]  /*1050*/  LOP3.LUT R39, R39, 0x3c, RZ, 0xc0, !PT ;  /* 0x0000003c27277812 */ /* 0x000fca00078ec0ff */
[----:B------:R-:W-:Y:S01]  /*1060*/  VIADD R40, R39, UR4 ;  /* 0x0000000427287c36 */ /* 0x000fe20008000000 */
[----:B------:R-:W-:Y:S02]  /*1070*/  FSEL R39, R36, RZ, P0 ;  /* 0x000000ff24277208 */ /* 0x000fe40000000000 */
[----:B------:R-:W-:Y:S02]  /*1080*/  LEA R4, R4, UR4, 0x2 ;  /* 0x0000000404047c11 */ /* 0x000fe4000f8e10ff */
[----:B------:R-:W-:-:S03]  /*1090*/  FSETP.GTU.AND P0, PT, R39, RZ, PT ;  /* 0x000000ff2700720b */ /* 0x000fc60003f0c000 */
[----:B------:R-:W-:Y:S01]  /*10a0*/  STS [R4+0x808], R39 ;  /* 0x0008082704007388 */ /* 0x000fe20000000800 */
[----:B------:R-:W-:-:S03]  /*10b0*/  FSETP.GTU.AND P1, PT, R41, RZ, PT ;  /* 0x000000ff2900720b */ /* 0x000fc60003f2c000 */
[----:B------:R-:W-:Y:S01]  /*10c0*/  STS [R4+0x404], R41 ;  /* 0x0004042904007388 */ /* 0x000fe20000000800 */
[----:B------:R-:W-:-:S03]  /*10d0*/  FSETP.GTU.AND P2, PT, R47, RZ, PT ;  /* 0x000000ff2f00720b */ /* 0x000fc60003f4c000 */
[----:B------:R0:W-:Y:S02]  /*10e0*/  STS [R4], R47 ;  /* 0x0000002f04007388 */ /* 0x0001e40000000800 */
[----:B0-----:R-:W-:Y:S02]  /*10f0*/  SEL R47, RZ, 0x1, P0 ;  /* 0x00000001ff2f7807 */ /* 0x001fe40000000000 */
[----:B------:R-:W-:Y:S01]  /*1100*/  FSETP.GEU.AND P0, PT, R43, RZ, PT ;  /* 0x000000ff2b00720b */ /* 0x000fe20003f0e000 */
[----:B---3--:R-:W-:Y:S01]  /*1110*/  FADD R34, R20, 9.9999997473787516356e-06 ;  /* 0x3727c5ac14227421 */ /* 0x008fe20000000000 */
[----:B------:R-:W-:Y:S01]  /*1120*/  VIADD R20, R33, UR4 ;  /* 0x0000000421147c36 */ /* 0x000fe20008000000 */
[----:B------:R-:W-:Y:S02]  /*1130*/  SHF.R.U32.HI R33, RZ, 0x6, R37 ;  /* 0x00000006ff217819 */ /* 0x000fe40000011625 */
[----:B------:R-:W-:Y:S02]  /*1140*/  LOP3.LUT R37, R3, 0x800, RZ, 0xfc, !PT ;  /* 0x0000080003257812 */ /* 0x000fe400078efcff */
[----:B------:R-:W0:Y:S02]  /*1150*/  MUFU.SQRT R34, R34 ;  /* 0x0000002200227308 */ /* 0x000e240000002000 */
[----:B------:R-:W-:Y:S01]  /*1160*/  SHF.R.U32.HI R38, RZ, 0x6, R37 ;  /* 0x00000006ff267819 */ /* 0x000fe20000011625 */
[----:B------:R-:W-:Y:S01]  /*1170*/  FADD R37, R21, 9.9999997473787516356e-06 ;  /* 0x3727c5ac15257421 */ /* 0x000fe20000000000 */
[----:B------:R-:W-:-:S05]  /*1180*/  FADD R22, R22, 9.9999997473787516356e-06 ;  /* 0x3727c5ac16167421 */ /* 0x000fca0000000000 */
[----:B------:R-:W1:Y:S01]  /*1190*/  MUFU.SQRT R37, R37 ;  /* 0x0000002500257308 */ /* 0x000e620000002000 */
[----:B------:R-:W-:Y:S01]  /*11a0*/  FADD R23, R23, 9.9999997473787516356e-06 ;  /* 0x3727c5ac17177421 */ /* 0x000fe20000000000 */
[----:B0-----:R-:W-:-:S06]  /*11b0*/  FSETP.GT.AND P5, PT, R34, 8.50705917302346158658e+37, PT ;  /* 0x7e8000002200780b */ /* 0x001fcc0003fa4000 */
[----:B------:R-:W0:Y:S01]  /*11c0*/  MUFU.SQRT R22, R22 ;  /* 0x0000001600167308 */ /* 0x000e220000002000 */
[----:B------:R-:W-:Y:S02]  /*11d0*/  FSETP.GEU.AND P4, PT, R34, 1.175494350822287508e-38, PT ;  /* 0x008000002200780b */ /* 0x000fe40003f8e000 */
[----:B-1----:R-:W-:-:S05]  /*11e0*/  FSETP.GT.AND P6, PT, R37, 8.50705917302346158658e+37, PT ;  /* 0x7e8000002500780b */ /* 0x002fca0003fc4000 */
[----:B------:R-:W1:Y:S01]  /*11f0*/  MUFU.SQRT R23, R23 ;  /* 0x0000001700177308 */ /* 0x000e620000002000 */
[----:B------:R-:W-:Y:S01]  /*1200*/  FSETP.GEU.AND P3, PT, R37, 1.175494350822287508e-38, PT ;  /* 0x008000002500780b */ /* 0x000fe20003f6e000 */
[----:B------:R-:W-:Y:S01]  /*1210*/  @P5 FMUL R34, R34, 0.25 ;  /* 0x3e80000022225820 */ /* 0x000fe20000400000 */
[----:B----4-:R-:W-:Y:S01]  /*1220*/  FADD R15, R19, -R15 ;  /* 0x8000000f130f7221 */ /* 0x010fe20000000000 */
[----:B------:R-:W-:Y:S02]  /*1230*/  FSEL R19, R2, 1, P5 ;  /* 0x3f80000002137808 */ /* 0x000fe40002800000 */
[----:B0-----:R-:W-:Y:S02]  /*1240*/  FSETP.GT.AND P5, PT, R22, 8.50705917302346158658e+37, PT ;  /* 0x7e8000001600780b */ /* 0x001fe40003fa4000 */
[----:B------:R-:W-:Y:S01]  /*1250*/  @P6 FMUL R37, R37, 0.25 ;  /* 0x3e80000025256820 */ /* 0x000fe20000400000 */
[----:B------:R-:W-:Y:S02]  /*1260*/  FSEL R36, R2, 1, P6 ;  /* 0x3f80000002247808 */ /* 0x000fe40003000000 */
[----:B-1----:R-:W-:-:S03]  /*1270*/  FSETP.GT.AND P6, PT, R23, 8.50705917302346158658e+37, PT ;  /* 0x7e8000001700780b */ /* 0x002fc60003fc4000 */
[----:B------:R-:W-:Y:S01]  /*1280*/  @!P3 FMUL R37, R37, 16777216 ;  /* 0x4b8000002525b820 */ /* 0x000fe20000400000 */
[----:B------:R-:W-:Y:S01]  /*1290*/  FADD R14, R18, -R14 ;  /* 0x8000000e120e7221 */ /* 0x000fe20000000000 */
[----:B------:R-:W-:Y:S01]  /*12a0*/  @!P3 FMUL R36, R36, 16777216 ;  /* 0x4b8000002424b820 */ /* 0x000fe20000400000 */
[----:B------:R-:W-:Y:S02]  /*12b0*/  FSETP.GEU.AND P3, PT, R22, 1.175494350822287508e-38, PT ;  /* 0x008000001600780b */ /* 0x000fe40003f6e000 */
[----:B------:R-:W-:Y:S01]  /*12c0*/  FSEL R18, R2, 1, P5 ;  /* 0x3f80000002127808 */ /* 0x000fe20002800000 */
[----:B------:R-:W-:Y:S01]  /*12d0*/  @P5 FMUL R22, R22, 0.25 ;  /* 0x3e80000016165820 */ /* 0x000fe20000400000 */
[----:B------:R-:W-:Y:S01]  /*12e0*/  FSETP.GEU.AND P5, PT, R23, 1.175494350822287508e-38, PT ;  /* 0x008000001700780b */ /* 0x000fe20003fae000 */
[----:B------:R-:W-:Y:S01]  /*12f0*/  @!P4 FMUL R34, R34, 16777216 ;  /* 0x4b8000002222c820 */ /* 0x000fe20000400000 */
[----:B------:R-:W-:Y:S02]  /*1300*/  LOP3.LUT R21, R33, 0x1c, RZ, 0xc0, !PT ;  /* 0x0000001c21157812 */ /* 0x000fe400078ec0ff */
[----:B------:R-:W-:Y:S01]  /*1310*/  LOP3.LUT R38, R38, 0x2c, RZ, 0xc0, !PT ;  /* 0x0000002c26267812 */ /* 0x000fe200078ec0ff */
[----:B------:R-:W-:Y:S01]  /*1320*/  @P6 FMUL R23, R23, 0.25 ;  /* 0x3e80000017176820 */ /* 0x000fe20000400000 */
[----:B------:R-:W-:Y:S01]  /*1330*/  LEA R33, R3, R20, 0x2 ;  /* 0x0000001403217211 */ /* 0x000fe200078e10ff */
[----:B------:R-:W-:Y:S01]  /*1340*/  VIADD R20, R21, UR4 ;  /* 0x0000000415147c36 */ /* 0x000fe20008000000 */
[----:B------:R-:W-:Y:S01]  /*1350*/  IADD3 R38, R38, UR4, RZ ;  /* 0x0000000426267c10 */ /* 0x000fe2000fffe0ff */
[----:B------:R-:W0:Y:S01]  /*1360*/  MUFU.RCP R34, R34 ;  /* 0x0000002200227308 */ /* 0x000e220000001000 */
[----:B------:R-:W-:Y:S01]  /*1370*/  @!P3 FMUL R22, R22, 16777216 ;  /* 0x4b8000001616b820 */ /* 0x000fe20000400000 */
[----:B------:R-:W-:-:S02]  /*1380*/  @!P4 FMUL R19, R19, 16777216 ;  /* 0x4b8000001313c820 */ /* 0x000fc40000400000 */
[----:B------:R-:W-:Y:S01]  /*1390*/  @!P5 FMUL R23, R23, 16777216 ;  /* 0x4b8000001717d820 */ /* 0x000fe20000400000 */
[C---:B------:R-:W-:Y:S01]  /*13a0*/  LEA R21, R3.reuse, R20, 0x2 ;  /* 0x0000001403157211 */ /* 0x040fe200078e10ff */
[----:B------:R-:W-:Y:S02]  /*13b0*/  IMAD R20, R3, 0x4, R38 ;  /* 0x0000000403147824 */ /* 0x000fe400078e0226 */
[----:B------:R-:W1:Y:S01]  /*13c0*/  MUFU.RCP R37, R37 ;  /* 0x0000002500257308 */ /* 0x000e620000001000 */
[----:B------:R-:W-:Y:S01]  /*13d0*/  FSETP.GEU.AND P4, PT, R35, RZ, PT ;  /* 0x000000ff2300720b */ /* 0x000fe20003f8e000 */
[----:B------:R-:W-:Y:S01]  /*13e0*/  @!P3 FMUL R18, R18, 16777216 ;  /* 0x4b8000001212b820 */ /* 0x000fe20000400000 */
[----:B------:R-:W-:-:S05]  /*13f0*/  ULDC.64 UR4, c[0x0][0x240] ;  /* 0x0000900000047ab9 */ /* 0x000fca0000000a00 */
[----:B------:R-:W3:Y:S01]  /*1400*/  MUFU.RCP R38, R23 ;  /* 0x0000001700267308 */ /* 0x000ee20000001000 */
[----:B------:R-:W-:Y:S02]  /*1410*/  FSEL R41, R35, RZ, P4 ;  /* 0x000000ff23297208 */ /* 0x000fe40002000000 */
[----:B------:R-:W-:-:S05]  /*1420*/  FSEL R35, R2, 1, P6 ;  /* 0x3f80000002237808 */ /* 0x000fca0003000000 */
[----:B------:R4:W5:Y:S01]  /*1430*/  MUFU.RCP R39, R22 ;  /* 0x0000001600277308 */ /* 0x0009620000001000 */
[----:B0-----:R-:W-:Y:S01]  /*1440*/  FMUL R34, R34, R19 ;  /* 0x0000001322227220 */ /* 0x001fe20000400000 */
[----:B------:R-:W-:Y:S01]  /*1450*/  @!P5 FMUL R35, R35, 16777216 ;  /* 0x4b8000002323d820 */ /* 0x000fe20000400000 */
[----:B-1----:R-:W-:Y:S01]  /*1460*/  FMUL R37, R37, R36 ;  /* 0x0000002425257220 */ /* 0x002fe20000400000 */
[----:B----4-:R-:W-:Y:S01]  /*1470*/  FADD R22, R17, -R13 ;  /* 0x8000000d11167221 */ /* 0x010fe20000000000 */
[----:B------:R-:W-:Y:S01]  /*1480*/  FADD R13, R16, -R12 ;  /* 0x8000000c100d7221 */ /* 0x000fe20000000000 */
[----:B---3--:R-:W-:Y:S01]  /*1490*/  FMUL R38, R38, R35 ;  /* 0x0000002326267220 */ /* 0x008fe20000400000 */
[----:B------:R-:W-:Y:S02]  /*14a0*/  FSETP.GEU.AND P5, PT, R42, RZ, PT ;  /* 0x000000ff2a00720b */ /* 0x000fe40003fae000 */
[----:B------:R-:W-:Y:S01]  /*14b0*/  FMUL R13, R34, R13 ;  /* 0x0000000d220d7220 */ /* 0x000fe20000400000 */
[----:B------:R-:W-:Y:S01]  /*14c0*/  FMUL R22, R37, R22 ;  /* 0x0000001625167220 */ /* 0x000fe20000400000 */
[----:B-----5:R-:W-:Y:S01]  /*14d0*/  FMUL R39, R39, R18 ;  /* 0x0000001227277220 */ /* 0x020fe20000400000 */
[----:B------:R-:W-:Y:S01]  /*14e0*/  FSETP.GEU.AND P6, PT, R45, RZ, PT ;  /* 0x000000ff2d00720b */ /* 0x000fe20003fce000 */
[----:B--2---:R-:W-:Y:S01]  /*14f0*/  FFMA R24, R24, R13, R28 ;  /* 0x0000000d18187223 */ /* 0x004fe2000000001c */
[----:B------:R-:W-:Y:S01]  /*1500*/  FMUL R38, R38, R15 ;  /* 0x0000000f26267220 */ /* 0x000fe20000400000 */
[----:B------:R-:W-:Y:S01]  /*1510*/  FSEL R13, R42, RZ, P5 ;  /* 0x000000ff2a0d7208 */ /* 0x000fe20002800000 */
[----:B------:R-:W-:Y:S01]  /*1520*/  FFMA R22, R25, R22, R29 ;  /* 0x0000001619167223 */ /* 0x000fe2000000001d */
[----:B------:R-:W-:Y:S01]  /*1530*/  FSETP.GEU.AND P3, PT, R8, RZ, PT ;  /* 0x000000ff0800720b */ /* 0x000fe20003f6e000 */
[----:B------:R-:W-:Y:S01]  /*1540*/  FMUL R39, R39, R14 ;  /* 0x0000000e27277220 */ /* 0x000fe20000400000 */
[----:B------:R-:W-:Y:S01]  /*1550*/  FSETP.GEU.AND P5, PT, R6, RZ, PT ;  /* 0x000000ff0600720b */ /* 0x000fe20003fae000 */
[----:B------:R-:W-:Y:S01]  /*1560*/  FFMA R27, R27, R38, R31 ;  /* 0x000000261b1b7223 */ /* 0x000fe2000000001f */
[----:B------:R-:W-:Y:S01]  /*1570*/  FSEL R45, R45, RZ, P6 ;  /* 0x000000ff2d2d7208 */ /* 0x000fe20003000000 */
[----:B------:R-:W-:Y:S01]  /*1580*/  FFMA R26, R26, R39, R30 ;  /* 0x000000271a1a7223 */ /* 0x000fe2000000001e */
[----:B------:R-:W-:-:S02]  /*1590*/  FSETP.GEU.AND P6, PT, R44, RZ, PT ;  /* 0x000000ff2c00720b */ /* 0x000fc40003fce000 */
[----:B------:R-:W-:Y:S02]  /*15a0*/  FSEL R15, R43, RZ, P0 ;  /* 0x000000ff2b0f7208 */ /* 0x000fe40000000000 */
[----:B------:R-:W-:Y:S02]  /*15b0*/  FSEL R31, R8, RZ, P3 ;  /* 0x000000ff081f7208 */ /* 0x000fe40001800000 */
[----:B------:R-:W-:Y:S02]  /*15c0*/  FSEL R37, R6, RZ, P5 ;  /* 0x000000ff06257208 */ /* 0x000fe40002800000 */
[----:B------:R-:W-:Y:S02]  /*15d0*/  FSETP.GTU.AND P4, PT, R41, RZ, PT ;  /* 0x000000ff2900720b */ /* 0x000fe40003f8c000 */
[----:B------:R-:W-:Y:S02]  /*15e0*/  FSETP.GEU.AND P0, PT, R5, RZ, PT ;  /* 0x000000ff0500720b */ /* 0x000fe40003f0e000 */
[----:B------:R-:W-:-:S02]  /*15f0*/  FSETP.GEU.AND P3, PT, R7, RZ, PT ;  /* 0x000000ff0700720b */ /* 0x000fc40003f6e000 */
[C---:B------:R-:W-:Y:S01]  /*1600*/  FSETP.GEU.AND P5, PT, R22.reuse, RZ, PT ;  /* 0x000000ff1600720b */ /* 0x040fe20003fae000 */
[----:B------:R0:W-:Y:S01]  /*1610*/  STS [R4+0xc0c], R41 ;  /* 0x000c0c2904007388 */ /* 0x0001e20000000800 */
[----:B------:R-:W-:Y:S02]  /*1620*/  SEL R2, RZ, 0x1, P4 ;  /* 0x00000001ff027807 */ /* 0x000fe40002000000 */
[----:B------:R-:W-:Y:S02]  /*1630*/  FSEL R35, R5, RZ, P0 ;  /* 0x000000ff05237208 */ /* 0x000fe40000000000 */
[----:B------:R-:W-:Y:S02]  /*1640*/  FSEL R39, R7, RZ, P3 ;  /* 0x000000ff07277208 */ /* 0x000fe40001800000 */
[----:B------:R-:W-:Y:S02]  /*1650*/  FSEL R43, R22, RZ, P5 ;  /* 0x000000ff162b7208 */ /* 0x000fe40002800000 */
[----:B0-----:R-:W-:-:S02]  /*1660*/  FSEL R41, R44, RZ, P6 ;  /* 0x000000ff2c297208 */ /* 0x001fc40003000000 */
[----:B------:R-:W-:Y:S02]  /*1670*/  FSETP.GEU.AND P0, PT, R24, RZ, PT ;  /* 0x000000ff1800720b */ /* 0x000fe40003f0e000 */
[----:B------:R-:W-:Y:S02]  /*1680*/  FSETP.GEU.AND P3, PT, R26, RZ, PT ;  /* 0x000000ff1a00720b */ /* 0x000fe40003f6e000 */
[----:B------:R-:W-:Y:S01]  /*1690*/  FSETP.GEU.AND P5, PT, R27, RZ, PT ;  /* 0x000000ff1b00720b */ /* 0x000fe20003fae000 */
[----:B------:R0:W-:Y:S01]  /*16a0*/  STS [R4+0x1010], R45 ;  /* 0x0010102d04007388 */ /* 0x0001e20000000800 */
[----:B------:R-:W-:Y:S01]  /*16b0*/  FSETP.GTU.AND P6, PT, R45, RZ, PT ;  /* 0x000000ff2d00720b */ /* 0x000fe20003fcc000 */
[----:B------:R-:W1:Y:S01]  /*16c0*/  LDC.64 R22, c[0x0][0x238] ;  /* 0x00008e00ff167b82 */ /* 0x000e620000000a00 */
[----:B------:R-:W-:Y:S01]  /*16d0*/  FSETP.GTU.AND P4, PT, R41, RZ, PT ;  /* 0x000000ff2900720b */ /* 0x000fe20003f8c000 */
[----:B------:R2:W-:Y:S01]  /*16e0*/  STS [R4+0x1414], R41 ;  /* 0x0014142904007388 */ /* 0x0005e20000000800 */
[----:B------:R-:W-:-:S02]  /*16f0*/  PRMT R2, R47, 0x3340, R2 ;  /* 0x000033402f027816 */ /* 0x000fc40000000002 */
[----:B------:R-:W-:Y:S02]  /*1700*/  FSEL R47, R27, RZ, P5 ;  /* 0x000000ff1b2f7208 */ /* 0x000fe40002800000 */
[----:B0-----:R-:W-:Y:S02]  /*1710*/  FSEL R45, R26, RZ, P3 ;  /* 0x000000ff1a2d7208 */ /* 0x001fe40001800000 */
[----:B--2---:R-:W-:Y:S01]  /*1720*/  FSEL R41, R24, RZ, P0 ;  /* 0x000000ff18297208 */ /* 0x004fe20000000000 */
[----:B------:R-:W-:Y:S04]  /*1730*/  STS [R4+0x1818], R15 ;  /* 0x0018180f04007388 */ /* 0x000fe80000000800 */
        /* <DEDUP_REMOVED lines=8> */
[----:B------:R-:W-:Y:S01]  /*17c0*/  STS [R4+0x3c3c], R47 ;  /* 0x003c3c2f04007388 */ /* 0x000fe20000000800 */
[----:B------:R-:W-:Y:S01]  /*17d0*/  BAR.SYNC.DEFER_BLOCKING 0x0 ;  /* 0x0000000000007b1d */ /* 0x000fe20000010000 */
[----:B------:R-:W-:-:S02]  /*17e0*/  LEA R3, R3, R40, 0x2 ;  /* 0x0000002803037211 */ /* 0x000fc400078e10ff */
[----:B------:R-:W-:Y:S02]  /*17f0*/  FSETP.GTU.AND P0, PT, R15, RZ, PT ;  /* 0x000000ff0f00720b */ /* 0x000fe40003f0c000 */
[----:B------:R-:W-:Y:S01]  /*1800*/  FSETP.GTU.AND P3, PT, R13, RZ, PT ;  /* 0x000000ff0d00720b */ /* 0x000fe20003f6c000 */
[----:B------:R-:W-:Y:S04]  /*1810*/  LDS R12, [R33] ;  /* 0x00000000210c7984 */ /* 0x000fe80000000800 */
[----:B------:R-:W-:Y:S04]  /*1820*/  LDS R13, [R33+0x4] ;  /* 0x00000400210d7984 */ /* 0x000fe80000000800 */
[----:B------:R-:W-:Y:S04]  /*1830*/  LDS R14, [R33+0x8] ;  /* 0x00000800210e7984 */ /* 0x000fe80000000800 */
[----:B------:R0:W2:Y:S04]  /*1840*/  LDS R15, [R33+0xc] ;  /* 0x00000c00210f7984 */ /* 0x0000a80000000800 */
[----:B------:R-:W-:Y:S04]  /*1850*/  LDS R4, [R21+0x1000] ;  /* 0x0010000015047984 */ /* 0x000fe80000000800 */
[----:B------:R-:W-:Y:S04]  /*1860*/  LDS R5, [R21+0x1004] ;  /* 0x0010040015057984 */ /* 0x000fe80000000800 */
[----:B------:R-:W-:Y:S04]  /*1870*/  LDS R6, [R21+0x1008] ;  /* 0x0010080015067984 */ /* 0x000fe80000000800 */
[----:B------:R-:W3:Y:S04]  /*1880*/  LDS R7, [R21+0x100c] ;  /* 0x00100c0015077984 */ /* 0x000ee80000000800 */
[----:B------:R-:W-:Y:S04]  /*1890*/  LDS R16, [R20+0x2000] ;  /* 0x0020000014107984 */ /* 0x000fe80000000800 */
[----:B------:R-:W-:Y:S04]  /*18a0*/  LDS R17, [R20+0x2004] ;  /* 0x0020040014117984 */ /* 0x000fe80000000800 */
[----:B------:R-:W-:Y:S04]  /*18b0*/  LDS R18, [R20+0x2008] ;  /* 0x0020080014127984 */ /* 0x000fe80000000800 */
[----:B------:R-:W4:Y:S04]  /*18c0*/  LDS R19, [R20+0x200c] ;  /* 0x00200c0014137984 */ /* 0x000f280000000800 */
[----:B------:R-:W-:Y:S04]  /*18d0*/  LDS R24, [R3+0x3000] ;  /* 0x0030000003187984 */ /* 0x000fe80000000800 */
[----:B------:R-:W-:Y:S04]  /*18e0*/  LDS R25, [R3+0x3004] ;  /* 0x0030040003197984 */ /* 0x000fe80000000800 */
[----:B------:R-:W-:Y:S04]  /*18f0*/  LDS R26, [R3+0x3008] ;  /* 0x00300800031a7984 */ /* 0x000fe80000000800 */
[----:B------:R5:W1:Y:S01]  /*1900*/  LDS R27, [R3+0x300c] ;  /* 0x00300c00031b7984 */ /* 0x000a620000000800 */
[----:B0-----:R-:W-:-:S02]  /*1910*/  SEL R33, RZ, 0x1, P6 ;  /* 0x00000001ff217807 */ /* 0x001fc40003000000 */
[----:B------:R-:W-:Y:S02]  /*1920*/  FSETP.GTU.AND P6, PT, R39, RZ, PT ;  /* 0x000000ff2700720b */ /* 0x000fe40003fcc000 */
[----:B------:R-:W-:Y:S02]  /*1930*/  SEL R28, RZ, 0x1, P3 ;  /* 0x00000001ff1c7807 */ /* 0x000fe40001800000 */
[----:B------:R-:W-:Y:S02]  /*1940*/  SEL R49, RZ, 0x1, P0 ;  /* 0x00000001ff317807 */ /* 0x000fe40000000000 */
[----:B------:R-:W-:Y:S02]  /*1950*/  SEL R29, RZ, 0x1, P1 ;  /* 0x00000001ff1d7807 */ /* 0x000fe40000800000 */
[----:B------:R-:W-:Y:S02]  /*1960*/  SEL R8, RZ, 0x1, P2 ;  /* 0x00000001ff087807 */ /* 0x000fe40001000000 */
[----:B------:R-:W-:-:S02]  /*1970*/  SEL R30, RZ, 0x1, P4 ;  /* 0x00000001ff1e7807 */ /* 0x000fc40002000000 */
[----:B------:R-:W-:Y:S02]  /*1980*/  FSETP.GTU.AND P3, PT, R31, RZ, PT ;  /* 0x000000ff1f00720b */ /* 0x000fe40003f6c000 */
[----:B------:R-:W-:Y:S02]  /*1990*/  FSETP.GTU.AND P4, PT, R35, RZ, PT ;  /* 0x000000ff2300720b */ /* 0x000fe40003f8c000 */
[----:B------:R-:W-:Y:S02]  /*19a0*/  FSETP.GTU.AND P5, PT, R37, RZ, PT ;  /* 0x000000ff2500720b */ /* 0x000fe40003fac000 */
[----:B------:R-:W-:Y:S02]  /*19b0*/  FSETP.GTU.AND P0, PT, R41, RZ, PT ;  /* 0x000000ff2900720b */ /* 0x000fe40003f0c000 */
[----:B------:R-:W-:Y:S02]  /*19c0*/  FSETP.GTU.AND P1, PT, R43, RZ, PT ;  /* 0x000000ff2b00720b */ /* 0x000fe40003f2c000 */
[----:B-----5:R-:W-:-:S02]  /*19d0*/  SEL R3, RZ, 0x1, P6 ;  /* 0x00000001ff037807 */ /* 0x020fc40003000000 */
[----:B------:R-:W-:Y:S02]  /*19e0*/  FSETP.GTU.AND P2, PT, R45, RZ, PT ;  /* 0x000000ff2d00720b */ /* 0x000fe40003f4c000 */
[----:B------:R-:W-:Y:S02]  /*19f0*/  FSETP.GTU.AND P6, PT, R47, RZ, PT ;  /* 0x000000ff2f00720b */ /* 0x000fe40003fcc000 */
[----:B------:R-:W-:Y:S02]  /*1a00*/  PRMT R21, R49, 0x3340, R28 ;  /* 0x0000334031157816 */ /* 0x000fe4000000001c */
[----:B------:R-:W-:Y:S02]  /*1a10*/  PRMT R29, R8, 0x3340, R29 ;  /* 0x00003340081d7816 */ /* 0x000fe4000000001d */
[----:B------:R-:W-:Y:S02]  /*1a20*/  PRMT R28, R33, 0x3340, R30 ;  /* 0x00003340211c7816 */ /* 0x000fe4000000001e */
[----:B------:R-:W-:-:S02]  /*1a30*/  SEL R8, RZ, 0x1, P5 ;  /* 0x00000001ff087807 */ /* 0x000fc40002800000 */
[----:B------:R-:W-:Y:S02]  /*1a40*/  SEL R38, RZ, 0x1, P4 ;  /* 0x00000001ff267807 */ /* 0x000fe40002000000 */
[----:B------:R-:W-:Y:S02]  /*1a50*/  SEL R31, RZ, 0x1, P3 ;  /* 0x00000001ff1f7807 */ /* 0x000fe40001800000 */
[----:B------:R-:W-:Y:S02]  /*1a60*/  SEL R30, RZ, 0x1, P1 ;  /* 0x00000001ff1e7807 */ /* 0x000fe40000800000 */
[----:B------:R-:W-:Y:S02]  /*1a70*/  SEL R35, RZ, 0x1, P0 ;  /* 0x00000001ff237807 */ /* 0x000fe40000000000 */
[----:B------:R-:W-:Y:S02]  /*1a80*/  SEL R33, RZ, 0x1, P6 ;  /* 0x00000001ff217807 */ /* 0x000fe40003000000 */
[----:B------:R-:W-:-:S02]  /*1a90*/  SEL R20, RZ, 0x1, P2 ;  /* 0x00000001ff147807 */ /* 0x000fc40001000000 */
[----:B------:R-:W-:Y:S02]  /*1aa0*/  PRMT R3, R8, 0x3340, R3 ;  /* 0x0000334008037816 */ /* 0x000fe40000000003 */
[----:B------:R-:W-:Y:S02]  /*1ab0*/  PRMT R38, R31, 0x3340, R38 ;  /* 0x000033401f267816 */ /* 0x000fe40000000026 */
[----:B------:R-:W-:Y:S01]  /*1ac0*/  PRMT R40, R35, 0x3340, R30 ;  /* 0x0000334023287816 */ /* 0x000fe2000000001e */
[----:B-1----:R-:W-:Y:S01]  /*1ad0*/  IMAD.WIDE R30, R11, 0x4, R22 ;  /* 0x000000040b1e7825 */ /* 0x002fe200078e0216 */
[----:B------:R-:W-:Y:S02]  /*1ae0*/  PRMT R33, R20, 0x3340, R33 ;  /* 0x0000334014217816 */ /* 0x000fe40000000021 */
[----:B------:R-:W-:Y:S01]  /*1af0*/  IADD3 R8, P0, R32, UR4, RZ ;  /* 0x0000000420087c10 */ /* 0x000fe2000ff1e0ff */
[----:B------:R-:W-:Y:S01]  /*1b00*/  IMAD.WIDE R10, R10, 0x4, R22 ;  /* 0x000000040a0a7825 */ /* 0x000fe200078e0216 */
[----:B------:R-:W-:-:S03]  /*1b10*/  PRMT R20, R29, 0x5410, R2 ;  /* 0x000054101d147816 */ /* 0x000fc60000000002 */
[----:B------:R-:W-:Y:S01]  /*1b20*/  IMAD.WIDE R34, R9, 0x4, R22 ;  /* 0x0000000409227825 */ /* 0x000fe200078e0216 */
[----:B------:R-:W-:Y:S01]  /*1b30*/  LEA.HI.X.SX32 R9, R32, UR5, 0x1, P0 ;  /* 0x0000000520097c11 */ /* 0x000fe200080f0eff */
[----:B--2---:R-:W-:Y:S01]  /*1b40*/  STG.E.128 desc[UR6][R30.64], R12 ;  /* 0x0000000c1e007986 */ /* 0x004fe2000c101d06 */
[----:B------:R-:W-:Y:S01]  /*1b50*/  PRMT R21, R28, 0x5410, R21 ;  /* 0x000054101c157816 */ /* 0x000fe20000000015 */
[----:B------:R-:W-:Y:S01]  /*1b60*/  IMAD.WIDE R36, R0, 0x4, R22 ;  /* 0x0000000400247825 */ /* 0x000fe200078e0216 */
[----:B------:R-:W-:Y:S02]  /*1b70*/  PRMT R22, R38, 0x5410, R3 ;  /* 0x0000541026167816 */ /* 0x000fe40000000003 */
[----:B------:R-:W-:Y:S01]  /*1b80*/  PRMT R23, R40, 0x5410, R33 ;  /* 0x0000541028177816 */ /* 0x000fe20000000021 */
[----:B---3--:R-:W-:Y:S04]  /*1b90*/  STG.E.128 desc[UR6][R10.64], R4 ;  /* 0x000000040a007986 */ /* 0x008fe8000c101d06 */
[----:B----4-:R-:W-:Y:S04]  /*1ba0*/  STG.E.128 desc[UR6][R34.64], R16 ;  /* 0x0000001022007986 */ /* 0x010fe8000c101d06 */
[----:B------:R-:W-:Y:S04]  /*1bb0*/  STG.E.128 desc[UR6][R36.64], R24 ;  /* 0x0000001824007986 */ /* 0x000fe8000c101d06 */
[----:B------:R-:W-:Y:S01]  /*1bc0*/  STG.E.128 desc[UR6][R8.64], R20 ;  /* 0x0000001408007986 */ /* 0x000fe2000c101d06 */
[----:B------:R-:W-:Y:S05]  /*1bd0*/  EXIT ;  /* 0x000000000000794d */ /* 0x000fea0003800000 */
.L_x_0:
[----:B------:R-:W-:-:S00]  /*1be0*/  BRA `(.L_x_0) ;  /* 0xfffffffc00fc7947 */ /* 0x000fc0000383ffff */
[----:B------:R-:W-:-:S00]  /*1bf0*/  NOP ;  /* 0x0000000000007918 */ /* 0x000fc00000000000 */
        /* <DEDUP_REMOVED lines=8> */
.L_x_1:


//--------------------- .nv.global.init           --------------------------
	.section	.nv.global.init,"aw",@progbits
.nv.global.init:
	.type		_$_str,@object
	.size		_$_str,(_$_str_$_2 - _$_str)
_$_str:
        /*0000*/ 	.byte	0x5f, 0x5f, 0x43, 0x55, 0x44, 0x41, 0x5f, 0x46, 0x54, 0x5a, 0x00
	.type		_$_str_$_2,@object
	.size		_$_str_$_2,(.L_1 - _$_str_$_2)
_$_str_$_2:
        /*000b*/ 	.byte	0x5f, 0x5f, 0x43, 0x55, 0x44, 0x41, 0x5f, 0x50, 0x52, 0x45, 0x43, 0x5f, 0x53, 0x51, 0x52, 0x54
        /*001b*/ 	.byte	0x00
.L_1:


//--------------------- .nv.shared.triton_poi_fused__native_batch_norm_legit_no_training_relu_threshold_backward_7 --------------------------
	.section	.nv.shared.triton_poi_fused__native_batch_norm_legit_no_training_relu_threshold_backward_7,"aw",@nobits
	.sectionflags	@""
	.align	16
	.zero		1024


//--------------------- .nv.constant0.triton_poi_fused__native_batch_norm_legit_no_training_relu_threshold_backward_7 --------------------------
	.section	.nv.constant0.triton_poi_fused__native_batch_norm_legit_no_training_relu_threshold_backward_7,"a",@progbits
	.sectionflags	@""
	.align	4
.nv.constant0.triton_poi_fused__native_batch_norm_legit_no_training_relu_threshold_backward_7:
	.zero		592
